//
// Generated by NVIDIA NVVM Compiler
//
// Compiler Build ID: CL-36424714
// Cuda compilation tools, release 13.0, V13.0.88
// Based on NVVM 20.0.0
//

.version 9.0
.target sm_100
.address_size 64

	// .globl	_Z6kernelPfS_S_ii
// _ZZ6kernelPfS_S_iiE10shared_vec has been demoted

.visible .entry _Z6kernelPfS_S_ii(
	.param .u64 .ptr .align 1 _Z6kernelPfS_S_ii_param_0,
	.param .u64 .ptr .align 1 _Z6kernelPfS_S_ii_param_1,
	.param .u64 .ptr .align 1 _Z6kernelPfS_S_ii_param_2,
	.param .u32 _Z6kernelPfS_S_ii_param_3,
	.param .u32 _Z6kernelPfS_S_ii_param_4
)
{
	.reg .pred 	%p<11>;
	.reg .b32 	%r<133>;
	.reg .b32 	%f<113>;
	.reg .b64 	%rd<70>;
	// demoted variable
	.shared .align 4 .b8 _ZZ6kernelPfS_S_iiE10shared_vec[48000];
	ld.param.u64 	%rd2, [_Z6kernelPfS_S_ii_param_0];
	ld.param.u64 	%rd4, [_Z6kernelPfS_S_ii_param_1];
	ld.param.u32 	%r75, [_Z6kernelPfS_S_ii_param_3];
	ld.param.u32 	%r76, [_Z6kernelPfS_S_ii_param_4];
	cvta.to.global.u64 	%rd1, %rd4;
	mov.u32 	%r1, %tid.x;
	mov.u32 	%r77, %ctaid.x;
	mov.u32 	%r78, %ntid.x;
	mul.lo.s32 	%r2, %r77, %r78;
	add.s32 	%r3, %r2, %r1;
	setp.ge.u32 	%p1, %r3, %r76;
	@%p1 bra 	$L__BB0_15;
	cvta.to.global.u64 	%rd5, %rd2;
	mul.wide.u32 	%rd6, %r3, 4;
	add.s64 	%rd7, %rd5, %rd6;
	ld.global.f32 	%f15, [%rd7];
	shl.b32 	%r79, %r3, 2;
	mov.u32 	%r80, _ZZ6kernelPfS_S_iiE10shared_vec;
	add.s32 	%r81, %r80, %r79;
	st.shared.f32 	[%r81], %f15;
	bar.sync 	0;
	setp.lt.s32 	%p2, %r75, 1;
	mov.f32 	%f112, 0f00000000;
	@%p2 bra 	$L__BB0_14;
	and.b32  	%r4, %r75, 15;
	setp.lt.u32 	%p3, %r75, 16;
	mov.f32 	%f112, 0f00000000;
	mov.b32 	%r128, 0;
	@%p3 bra 	$L__BB0_5;
	and.b32  	%r128, %r75, 2147483632;
	neg.s32 	%r126, %r128;
	add.s32 	%r84, %r1, %r76;
	add.s32 	%r125, %r84, %r2;
	shl.b32 	%r8, %r76, 4;
	shl.b32 	%r85, %r76, 1;
	add.s32 	%r124, %r3, %r85;
	mad.lo.s32 	%r123, %r76, 3, %r3;
	shl.b32 	%r86, %r76, 2;
	add.s32 	%r122, %r3, %r86;
	mad.lo.s32 	%r121, %r76, 5, %r3;
	mad.lo.s32 	%r120, %r76, 6, %r3;
	mad.lo.s32 	%r119, %r76, 7, %r3;
	shl.b32 	%r87, %r76, 3;
	add.s32 	%r118, %r3, %r87;
	mad.lo.s32 	%r117, %r76, 9, %r3;
	mad.lo.s32 	%r116, %r76, 10, %r3;
	mad.lo.s32 	%r115, %r76, 11, %r3;
	mad.lo.s32 	%r114, %r76, 12, %r3;
	mad.lo.s32 	%r113, %r76, 13, %r3;
	mad.lo.s32 	%r112, %r76, 14, %r3;
	mad.lo.s32 	%r111, %r76, 15, %r3;
	add.s32 	%r109, %r80, 32;
	mov.f32 	%f112, 0f00000000;
	mov.u32 	%r110, %r3;
$L__BB0_4:
	.pragma "nounroll";
	ld.shared.f32 	%f19, [%r109+-32];
	mul.wide.u32 	%rd8, %r110, 4;
	add.s64 	%rd9, %rd1, %rd8;
	ld.global.f32 	%f20, [%rd9];
	fma.rn.f32 	%f21, %f19, %f20, %f112;
	ld.shared.f32 	%f22, [%r109+-28];
	mul.wide.u32 	%rd10, %r125, 4;
	add.s64 	%rd11, %rd1, %rd10;
	ld.global.f32 	%f23, [%rd11];
	fma.rn.f32 	%f24, %f22, %f23, %f21;
	ld.shared.f32 	%f25, [%r109+-24];
	mul.wide.u32 	%rd12, %r124, 4;
	add.s64 	%rd13, %rd1, %rd12;
	ld.global.f32 	%f26, [%rd13];
	fma.rn.f32 	%f27, %f25, %f26, %f24;
	ld.shared.f32 	%f28, [%r109+-20];
	mul.wide.u32 	%rd14, %r123, 4;
	add.s64 	%rd15, %rd1, %rd14;
	ld.global.f32 	%f29, [%rd15];
	fma.rn.f32 	%f30, %f28, %f29, %f27;
	ld.shared.f32 	%f31, [%r109+-16];
	mul.wide.u32 	%rd16, %r122, 4;
	add.s64 	%rd17, %rd1, %rd16;
	ld.global.f32 	%f32, [%rd17];
	fma.rn.f32 	%f33, %f31, %f32, %f30;
	ld.shared.f32 	%f34, [%r109+-12];
	mul.wide.u32 	%rd18, %r121, 4;
	add.s64 	%rd19, %rd1, %rd18;
	ld.global.f32 	%f35, [%rd19];
	fma.rn.f32 	%f36, %f34, %f35, %f33;
	ld.shared.f32 	%f37, [%r109+-8];
	mul.wide.u32 	%rd20, %r120, 4;
	add.s64 	%rd21, %rd1, %rd20;
	ld.global.f32 	%f38, [%rd21];
	fma.rn.f32 	%f39, %f37, %f38, %f36;
	ld.shared.f32 	%f40, [%r109+-4];
	mul.wide.u32 	%rd22, %r119, 4;
	add.s64 	%rd23, %rd1, %rd22;
	ld.global.f32 	%f41, [%rd23];
	fma.rn.f32 	%f42, %f40, %f41, %f39;
	ld.shared.f32 	%f43, [%r109];
	mul.wide.u32 	%rd24, %r118, 4;
	add.s64 	%rd25, %rd1, %rd24;
	ld.global.f32 	%f44, [%rd25];
	fma.rn.f32 	%f45, %f43, %f44, %f42;
	ld.shared.f32 	%f46, [%r109+4];
	mul.wide.u32 	%rd26, %r117, 4;
	add.s64 	%rd27, %rd1, %rd26;
	ld.global.f32 	%f47, [%rd27];
	fma.rn.f32 	%f48, %f46, %f47, %f45;
	ld.shared.f32 	%f49, [%r109+8];
	mul.wide.u32 	%rd28, %r116, 4;
	add.s64 	%rd29, %rd1, %rd28;
	ld.global.f32 	%f50, [%rd29];
	fma.rn.f32 	%f51, %f49, %f50, %f48;
	ld.shared.f32 	%f52, [%r109+12];
	mul.wide.u32 	%rd30, %r115, 4;
	add.s64 	%rd31, %rd1, %rd30;
	ld.global.f32 	%f53, [%rd31];
	fma.rn.f32 	%f54, %f52, %f53, %f51;
	ld.shared.f32 	%f55, [%r109+16];
	mul.wide.u32 	%rd32, %r114, 4;
	add.s64 	%rd33, %rd1, %rd32;
	ld.global.f32 	%f56, [%rd33];
	fma.rn.f32 	%f57, %f55, %f56, %f54;
	ld.shared.f32 	%f58, [%r109+20];
	mul.wide.u32 	%rd34, %r113, 4;
	add.s64 	%rd35, %rd1, %rd34;
	ld.global.f32 	%f59, [%rd35];
	fma.rn.f32 	%f60, %f58, %f59, %f57;
	ld.shared.f32 	%f61, [%r109+24];
	mul.wide.u32 	%rd36, %r112, 4;
	add.s64 	%rd37, %rd1, %rd36;
	ld.global.f32 	%f62, [%rd37];
	fma.rn.f32 	%f63, %f61, %f62, %f60;
	ld.shared.f32 	%f64, [%r109+28];
	mul.wide.u32 	%rd38, %r111, 4;
	add.s64 	%rd39, %rd1, %rd38;
	ld.global.f32 	%f65, [%rd39];
	fma.rn.f32 	%f112, %f64, %f65, %f63;
	add.s32 	%r126, %r126, 16;
	add.s32 	%r125, %r125, %r8;
	add.s32 	%r124, %r124, %r8;
	add.s32 	%r123, %r123, %r8;
	add.s32 	%r122, %r122, %r8;
	add.s32 	%r121, %r121, %r8;
	add.s32 	%r120, %r120, %r8;
	add.s32 	%r119, %r119, %r8;
	add.s32 	%r118, %r118, %r8;
	add.s32 	%r117, %r117, %r8;
	add.s32 	%r116, %r116, %r8;
	add.s32 	%r115, %r115, %r8;
	add.s32 	%r114, %r114, %r8;
	add.s32 	%r113, %r113, %r8;
	add.s32 	%r112, %r112, %r8;
	add.s32 	%r111, %r111, %r8;
	add.s32 	%r110, %r110, %r8;
	add.s32 	%r109, %r109, 64;
	setp.ne.s32 	%p4, %r126, 0;
	@%p4 bra 	$L__BB0_4;
$L__BB0_5:
	setp.eq.s32 	%p5, %r4, 0;
	@%p5 bra 	$L__BB0_14;
	and.b32  	%r60, %r75, 7;
	setp.lt.u32 	%p6, %r4, 8;
	@%p6 bra 	$L__BB0_8;
	shl.b32 	%r89, %r128, 2;
	mov.u32 	%r90, _ZZ6kernelPfS_S_iiE10shared_vec;
	add.s32 	%r91, %r90, %r89;
	ld.shared.f32 	%f67, [%r91];
	mad.lo.s32 	%r92, %r128, %r76, %r3;
	mul.wide.u32 	%rd40, %r92, 4;
	add.s64 	%rd41, %rd1, %rd40;
	ld.global.f32 	%f68, [%rd41];
	fma.rn.f32 	%f69, %f67, %f68, %f112;
	ld.shared.f32 	%f70, [%r91+4];
	add.s32 	%r93, %r92, %r76;
	mul.wide.u32 	%rd42, %r93, 4;
	add.s64 	%rd43, %rd1, %rd42;
	ld.global.f32 	%f71, [%rd43];
	fma.rn.f32 	%f72, %f70, %f71, %f69;
	ld.shared.f32 	%f73, [%r91+8];
	add.s32 	%r94, %r93, %r76;
	mul.wide.u32 	%rd44, %r94, 4;
	add.s64 	%rd45, %rd1, %rd44;
	ld.global.f32 	%f74, [%rd45];
	fma.rn.f32 	%f75, %f73, %f74, %f72;
	ld.shared.f32 	%f76, [%r91+12];
	add.s32 	%r95, %r94, %r76;
	mul.wide.u32 	%rd46, %r95, 4;
	add.s64 	%rd47, %rd1, %rd46;
	ld.global.f32 	%f77, [%rd47];
	fma.rn.f32 	%f78, %f76, %f77, %f75;
	ld.shared.f32 	%f79, [%r91+16];
	add.s32 	%r96, %r95, %r76;
	mul.wide.u32 	%rd48, %r96, 4;
	add.s64 	%rd49, %rd1, %rd48;
	ld.global.f32 	%f80, [%rd49];
	fma.rn.f32 	%f81, %f79, %f80, %f78;
	ld.shared.f32 	%f82, [%r91+20];
	add.s32 	%r97, %r96, %r76;
	mul.wide.u32 	%rd50, %r97, 4;
	add.s64 	%rd51, %rd1, %rd50;
	ld.global.f32 	%f83, [%rd51];
	fma.rn.f32 	%f84, %f82, %f83, %f81;
	ld.shared.f32 	%f85, [%r91+24];
	add.s32 	%r98, %r97, %r76;
	mul.wide.u32 	%rd52, %r98, 4;
	add.s64 	%rd53, %rd1, %rd52;
	ld.global.f32 	%f86, [%rd53];
	fma.rn.f32 	%f87, %f85, %f86, %f84;
	ld.shared.f32 	%f88, [%r91+28];
	add.s32 	%r99, %r98, %r76;
	mul.wide.u32 	%rd54, %r99, 4;
	add.s64 	%rd55, %rd1, %rd54;
	ld.global.f32 	%f89, [%rd55];
	fma.rn.f32 	%f112, %f88, %f89, %f87;
	add.s32 	%r128, %r128, 8;
$L__BB0_8:
	setp.eq.s32 	%p7, %r60, 0;
	@%p7 bra 	$L__BB0_14;
	and.b32  	%r63, %r75, 3;
	setp.lt.u32 	%p8, %r60, 4;
	@%p8 bra 	$L__BB0_11;
	shl.b32 	%r100, %r128, 2;
	mov.u32 	%r101, _ZZ6kernelPfS_S_iiE10shared_vec;
	add.s32 	%r102, %r101, %r100;
	ld.shared.f32 	%f91, [%r102];
	mad.lo.s32 	%r103, %r128, %r76, %r3;
	mul.wide.u32 	%rd56, %r103, 4;
	add.s64 	%rd57, %rd1, %rd56;
	ld.global.f32 	%f92, [%rd57];
	fma.rn.f32 	%f93, %f91, %f92, %f112;
	ld.shared.f32 	%f94, [%r102+4];
	add.s32 	%r104, %r103, %r76;
	mul.wide.u32 	%rd58, %r104, 4;
	add.s64 	%rd59, %rd1, %rd58;
	ld.global.f32 	%f95, [%rd59];
	fma.rn.f32 	%f96, %f94, %f95, %f93;
	ld.shared.f32 	%f97, [%r102+8];
	add.s32 	%r105, %r104, %r76;
	mul.wide.u32 	%rd60, %r105, 4;
	add.s64 	%rd61, %rd1, %rd60;
	ld.global.f32 	%f98, [%rd61];
	fma.rn.f32 	%f99, %f97, %f98, %f96;
	ld.shared.f32 	%f100, [%r102+12];
	add.s32 	%r106, %r105, %r76;
	mul.wide.u32 	%rd62, %r106, 4;
	add.s64 	%rd63, %rd1, %rd62;
	ld.global.f32 	%f101, [%rd63];
	fma.rn.f32 	%f112, %f100, %f101, %f99;
	add.s32 	%r128, %r128, 4;
$L__BB0_11:
	setp.eq.s32 	%p9, %r63, 0;
	@%p9 bra 	$L__BB0_14;
	mad.lo.s32 	%r132, %r128, %r76, %r3;
	shl.b32 	%r107, %r128, 2;
	mov.u32 	%r108, _ZZ6kernelPfS_S_iiE10shared_vec;
	add.s32 	%r131, %r108, %r107;
	neg.s32 	%r130, %r63;
$L__BB0_13:
	.pragma "nounroll";
	ld.shared.f32 	%f102, [%r131];
	mul.wide.u32 	%rd64, %r132, 4;
	add.s64 	%rd65, %rd1, %rd64;
	ld.global.f32 	%f103, [%rd65];
	fma.rn.f32 	%f112, %f102, %f103, %f112;
	add.s32 	%r132, %r132, %r76;
	add.s32 	%r131, %r131, 4;
	add.s32 	%r130, %r130, 1;
	setp.ne.s32 	%p10, %r130, 0;
	@%p10 bra 	$L__BB0_13;
$L__BB0_14:
	ld.param.u64 	%rd69, [_Z6kernelPfS_S_ii_param_2];
	bar.sync 	0;
	cvta.to.global.u64 	%rd66, %rd69;
	mul.wide.u32 	%rd67, %r3, 4;
	add.s64 	%rd68, %rd66, %rd67;
	st.global.f32 	[%rd68], %f112;
$L__BB0_15:
	ret;

}


// ===== COMPILED SASS (sm_100) =====

	.target	sm_100

	.elftype	@"ET_EXEC"


//--------------------- .note.nv.tkinfo           --------------------------
	.section	.note.nv.tkinfo,"",@"SHT_NOTE"
	.sectionflags	@"SHF_NOTE_NV_TKINFO"
	.tkinfo
        /*0018*/ 	.word	0x00000002
        /*0030*/ 	.string	""
        /*0030*/ 	.string	"ptxas"
        /*0030*/ 	.string	"Cuda compilation tools, release 13.0, V13.0.88"
        /*0030*/ 	.string	"Build cuda_13.0.r13.0/compiler.36424714_0"
        /*0030*/ 	.string	"-arch sm_100 -m 64 "



//--------------------- .note.nv.cuinfo           --------------------------
	.section	.note.nv.cuinfo,"",@"SHT_NOTE"
	.sectionflags	@"SHF_NOTE_NV_CUINFO"
        /*0018*/ 	.short	0x0002
        /*001a*/ 	.short	0x0064
        /*001c*/ 	.short	0x0082
	.zero		2


//--------------------- .nv.info                  --------------------------
	.section	.nv.info,"",@"SHT_CUDA_INFO"
	.align	4


	//----- nvinfo : EIATTR_REGCOUNT
	.align		4
        /*0000*/ 	.byte	0x04, 0x2f
        /*0002*/ 	.short	(.L_1 - .L_0)
	.align		4
.L_0:
        /*0004*/ 	.word	index@(_Z6kernelPfS_S_ii)
        /*0008*/ 	.word	0x00000020


	//----- nvinfo : EIATTR_FRAME_SIZE
	.align		4
.L_1:
        /*000c*/ 	.byte	0x04, 0x11
        /*000e*/ 	.short	(.L_3 - .L_2)
	.align		4
.L_2:
        /*0010*/ 	.word	index@(_Z6kernelPfS_S_ii)
        /*0014*/ 	.word	0x00000000


	//----- nvinfo : EIATTR_MIN_STACK_SIZE
	.align		4
.L_3:
        /*0018*/ 	.byte	0x04, 0x12
        /*001a*/ 	.short	(.L_5 - .L_4)
	.align		4
.L_4:
        /*001c*/ 	.word	index@(_Z6kernelPfS_S_ii)
        /*0020*/ 	.word	0x00000000
.L_5:


//--------------------- .nv.compat                --------------------------
	.section	.nv.compat,"",@"SHT_CUDA_COMPAT_INFO"
	.align	4
        /*0000*/ 	.byte	0x02, 0x09, 0x00, 0x00, 0x02, 0x02, 0x01, 0x00, 0x02, 0x05, 0x05, 0x00, 0x03, 0x07, 0x01, 0x01
        /*0010*/ 	.byte	0x02, 0x03, 0x00, 0x00, 0x02, 0x06, 0x01, 0x00, 0x04, 0x0b, 0x08, 0x00, 0x09, 0x00, 0x00, 0x00
        /*0020*/ 	.byte	0x00, 0x00, 0x00, 0x00


//--------------------- .nv.info._Z6kernelPfS_S_ii --------------------------
	.section	.nv.info._Z6kernelPfS_S_ii,"",@"SHT_CUDA_INFO"
	.sectionflags	@""
	.align	4


	//----- nvinfo : EIATTR_CUDA_API_VERSION
	.align		4
        /*0000*/ 	.byte	0x04, 0x37
        /*0002*/ 	.short	(.L_7 - .L_6)
.L_6:
        /*0004*/ 	.word	0x00000082


	//----- nvinfo : EIATTR_KPARAM_INFO
	.align		4
.L_7:
        /*0008*/ 	.byte	0x04, 0x17
        /*000a*/ 	.short	(.L_9 - .L_8)
.L_8:
        /*000c*/ 	.word	0x00000000
        /*0010*/ 	.short	0x0004
        /*0012*/ 	.short	0x001c
        /*0014*/ 	.byte	0x00, 0xf0, 0x11, 0x00


	//----- nvinfo : EIATTR_KPARAM_INFO
	.align		4
.L_9:
        /*0018*/ 	.byte	0x04, 0x17
        /*001a*/ 	.short	(.L_11 - .L_10)
.L_10:
        /*001c*/ 	.word	0x00000000
        /*0020*/ 	.short	0x0003
        /*0022*/ 	.short	0x0018
        /*0024*/ 	.byte	0x00, 0xf0, 0x11, 0x00


	//----- nvinfo : EIATTR_KPARAM_INFO
	.align		4
.L_11:
        /*0028*/ 	.byte	0x04, 0x17
        /*002a*/ 	.short	(.L_13 - .L_12)
.L_12:
        /*002c*/ 	.word	0x00000000
        /*0030*/ 	.short	0x0002
        /*0032*/ 	.short	0x0010
        /*0034*/ 	.byte	0x00, 0xf5, 0x21, 0x00


	//----- nvinfo : EIATTR_KPARAM_INFO
	.align		4
.L_13:
        /*0038*/ 	.byte	0x04, 0x17
        /*003a*/ 	.short	(.L_15 - .L_14)
.L_14:
        /*003c*/ 	.word	0x00000000
        /*0040*/ 	.short	0x0001
        /*0042*/ 	.short	0x0008
        /*0044*/ 	.byte	0x00, 0xf5, 0x21, 0x00


	//----- nvinfo : EIATTR_KPARAM_INFO
	.align		4
.L_15:
        /*0048*/ 	.byte	0x04, 0x17
        /*004a*/ 	.short	(.L_17 - .L_16)
.L_16:
        /*004c*/ 	.word	0x00000000
        /*0050*/ 	.short	0x0000
        /*0052*/ 	.short	0x0000
        /*0054*/ 	.byte	0x00, 0xf5, 0x21, 0x00


	//----- nvinfo : EIATTR_SPARSE_MMA_MASK
	.align		4
.L_17:
        /*0058*/ 	.byte	0x03, 0x50
        /*005a*/ 	.short	0x0000


	//----- nvinfo : EIATTR_MAXREG_COUNT
	.align		4
        /*005c*/ 	.byte	0x03, 0x1b
        /*005e*/ 	.short	0x00ff


	//----- nvinfo : EIATTR_NUM_BARRIERS
	.align		4
        /*0060*/ 	.byte	0x02, 0x4c
        /*0062*/ 	.byte	0x01
	.zero		1


	//----- nvinfo : EIATTR_MERCURY_ISA_VERSION
	.align		4
        /*0064*/ 	.byte	0x03, 0x5f
        /*0066*/ 	.short	0x0101


	//----- nvinfo : EIATTR_VRC_CTA_INIT_COUNT
	.align		4
        /*0068*/ 	.byte	0x02, 0x4a
	.zero		1
	.zero		1


	//----- nvinfo : EIATTR_EXIT_INSTR_OFFSETS
	.align		4
        /*006c*/ 	.byte	0x04, 0x1c
        /*006e*/ 	.short	(.L_19 - .L_18)


	//   ....[0]....
.L_18:
        /*0070*/ 	.word	0x00000080


	//   ....[1]....
        /*0074*/ 	.word	0x00000d30


	//----- nvinfo : EIATTR_CBANK_PARAM_SIZE
	.align		4
.L_19:
        /*0078*/ 	.byte	0x03, 0x19
        /*007a*/ 	.short	0x0020


	//----- nvinfo : EIATTR_PARAM_CBANK
	.align		4
        /*007c*/ 	.byte	0x04, 0x0a
        /*007e*/ 	.short	(.L_21 - .L_20)
	.align		4
.L_20:
        /*0080*/ 	.word	index@(.nv.constant0._Z6kernelPfS_S_ii)
        /*0084*/ 	.short	0x0380
        /*0086*/ 	.short	0x0020


	//----- nvinfo : EIATTR_SW_WAR
	.align		4
.L_21:
        /*0088*/ 	.byte	0x04, 0x36
        /*008a*/ 	.short	(.L_23 - .L_22)
.L_22:
        /*008c*/ 	.word	0x00000008
.L_23:


//--------------------- .nv.callgraph             --------------------------
	.section	.nv.callgraph,"",@"SHT_CUDA_CALLGRAPH"
	.align	4
	.sectionentsize	8
	.align		4
        /*0000*/ 	.word	0x00000000
	.align		4
        /*0004*/ 	.word	0xffffffff
	.align		4
        /*0008*/ 	.word	0x00000000
	.align		4
        /*000c*/ 	.word	0xfffffffe
	.align		4
        /*0010*/ 	.word	0x00000000
	.align		4
        /*0014*/ 	.word	0xfffffffd
	.align		4
        /*0018*/ 	.word	0x00000000
	.align		4
        /*001c*/ 	.word	0xfffffffc


//--------------------- .text._Z6kernelPfS_S_ii   --------------------------
	.section	.text._Z6kernelPfS_S_ii,"ax",@progbits
	.align	128
        .global         _Z6kernelPfS_S_ii
        .type           _Z6kernelPfS_S_ii,@function
        .size           _Z6kernelPfS_S_ii,(.L_x_7 - _Z6kernelPfS_S_ii)
        .other          _Z6kernelPfS_S_ii,@"STO_CUDA_ENTRY STV_DEFAULT"
_Z6kernelPfS_S_ii:
.text._Z6kernelPfS_S_ii:
[----:B------:R-:W-:Y:S01]  /*0000*/  LDC R1, c[0x0][0x37c] ;  /* 0x0000df00ff017b82 */ /* 0x000fe20000000800 */
[----:B------:R-:W0:Y:S07]  /*0010*/  S2R R21, SR_TID.X ;  /* 0x0000000000157919 */ /* 0x000e2e0000002100 */
[----:B------:R-:W1:Y:S01]  /*0020*/  S2UR UR5, SR_CTAID.X ;  /* 0x00000000000579c3 */ /* 0x000e620000002500 */
[----:B------:R-:W1:Y:S07]  /*0030*/  LDCU UR4, c[0x0][0x360] ;  /* 0x00006c00ff0477ac */ /* 0x000e6e0008000800 */
[----:B------:R-:W2:Y:S01]  /*0040*/  LDC R0, c[0x0][0x39c] ;  /* 0x0000e700ff007b82 */ /* 0x000ea20000000800 */
[----:B-1----:R-:W-:-:S06]  /*0050*/  UIMAD UR5, UR5, UR4, URZ ;  /* 0x00000004050572a4 */ /* 0x002fcc000f8e02ff */
[----:B0-----:R-:W-:-:S04]  /*0060*/  IADD3 R22, PT, PT, R21, UR5, RZ ;  /* 0x0000000515167c10 */ /* 0x001fc8000fffe0ff */
[----:B--2---:R-:W-:-:S13]  /*0070*/  ISETP.GE.U32.AND P0, PT, R22, R0, PT ;  /* 0x000000001600720c */ /* 0x004fda0003f06070 */
[----:B------:R-:W-:Y:S05]  /*0080*/  @P0 EXIT ;  /* 0x000000000000094d */ /* 0x000fea0003800000 */
[----:B------:R-:W0:Y:S01]  /*0090*/  LDC.64 R2, c[0x0][0x380] ;  /* 0x0000e000ff027b82 */ /* 0x000e220000000a00 */
[----:B------:R-:W1:Y:S07]  /*00a0*/  LDCU.64 UR10, c[0x0][0x358] ;  /* 0x00006b00ff0a77ac */ /* 0x000e6e0008000a00 */
[----:B------:R-:W2:Y:S01]  /*00b0*/  S2UR UR6, SR_CgaCtaId ;  /* 0x00000000000679c3 */ /* 0x000ea20000008800 */
[----:B------:R-:W-:Y:S01]  /*00c0*/  UMOV UR4, 0x400 ;  /* 0x0000040000047882 */ /* 0x000fe20000000000 */
[----:B------:R-:W3:Y:S01]  /*00d0*/  LDCU UR7, c[0x0][0x398] ;  /* 0x00007300ff0777ac */ /* 0x000ee20008000800 */
[----:B0-----:R-:W-:-:S06]  /*00e0*/  IMAD.WIDE.U32 R2, R22, 0x4, R2 ;  /* 0x0000000416027825 */ /* 0x001fcc00078e0002 */
[----:B-1----:R-:W4:Y:S01]  /*00f0*/  LDG.E R2, desc[UR10][R2.64] ;  /* 0x0000000a02027981 */ /* 0x002f22000c1e1900 */
[----:B---3--:R-:W-:Y:S01]  /*0100*/  UISETP.GE.AND UP0, UPT, UR7, 0x1, UPT ;  /* 0x000000010700788c */ /* 0x008fe2000bf06270 */
[----:B------:R-:W-:Y:S01]  /*0110*/  HFMA2 R23, -RZ, RZ, 0, 0 ;  /* 0x00000000ff177431 */ /* 0x000fe200000001ff */
[----:B--2---:R-:W-:-:S06]  /*0120*/  ULEA UR6, UR6, UR4, 0x18 ;  /* 0x0000000406067291 */ /* 0x004fcc000f8ec0ff */
[----:B------:R-:W-:-:S05]  /*0130*/  LEA R5, R22, UR6, 0x2 ;  /* 0x0000000616057c11 */ /* 0x000fca000f8e10ff */
[----:B----4-:R0:W-:Y:S01]  /*0140*/  STS [R5], R2 ;  /* 0x0000000205007388 */ /* 0x0101e20000000800 */
[----:B------:R-:W-:Y:S06]  /*0150*/  BAR.SYNC.DEFER_BLOCKING 0x0 ;  /* 0x0000000000007b1d */ /* 0x000fec0000010000 */
[----:B------:R-:W-:Y:S05]  /*0160*/  BRA.U !UP0, `(.L_x_0) ;  /* 0x0000000908e07547 */ /* 0x000fea000b800000 */
[----:B------:R-:W1:Y:S01]  /*0170*/  LDCU UR8, c[0x0][0x398] ;  /* 0x00007300ff0877ac */ /* 0x000e620008000800 */
[----:B------:R-:W-:Y:S01]  /*0180*/  MOV R23, RZ ;  /* 0x000000ff00177202 */ /* 0x000fe20000000f00 */
[----:B------:R-:W-:Y:S01]  /*0190*/  UISETP.GE.U32.AND UP1, UPT, UR7, 0x10, UPT ;  /* 0x000000100700788c */ /* 0x000fe2000bf26070 */
[----:B------:R-:W-:Y:S01]  /*01a0*/  UMOV UR4, URZ ;  /* 0x000000ff00047c82 */ /* 0x000fe20008000000 */
[----:B-1----:R-:W-:-:S04]  /*01b0*/  ULOP3.LUT UR12, UR8, 0xf, URZ, 0xc0, !UPT ;  /* 0x0000000f080c7892 */ /* 0x002fc8000f8ec0ff */
[----:B------:R-:W-:-:S03]  /*01c0*/  UISETP.NE.AND UP0, UPT, UR12, URZ, UPT ;  /* 0x000000ff0c00728c */ /* 0x000fc6000bf05270 */
[----:B------:R-:W-:Y:S08]  /*01d0*/  BRA.U !UP1, `(.L_x_1) ;  /* 0x0000000509747547 */ /* 0x000ff0000b800000 */
[----:B------:R-:W-:Y:S01]  /*01e0*/  ULOP3.LUT UR4, UR7, 0x7ffffff0, URZ, 0xc0, !UPT ;  /* 0x7ffffff007047892 */ /* 0x000fe2000f8ec0ff */
[C---:B------:R-:W-:Y:S01]  /*01f0*/  IADD3 R21, PT, PT, R0.reuse, UR5, R21 ;  /* 0x0000000500157c10 */ /* 0x040fe2000fffe015 */
[C-C-:B------:R-:W-:Y:S01]  /*0200*/  IMAD R19, R0.reuse, 0x3, R22.reuse ;  /* 0x0000000300137824 */ /* 0x140fe200078e0216 */
[CC--:B------:R-:W-:Y:S01]  /*0210*/  LEA R20, R0.reuse, R22.reuse, 0x1 ;  /* 0x0000001600147211 */ /* 0x0c0fe200078e08ff */
[C-C-:B0-----:R-:W-:Y:S01]  /*0220*/  IMAD R2, R0.reuse, 0x5, R22.reuse ;  /* 0x0000000500027824 */ /* 0x141fe200078e0216 */
[CC--:B------:R-:W-:Y:S01]  /*0230*/  LEA R18, R0.reuse, R22.reuse, 0x2 ;  /* 0x0000001600127211 */ /* 0x0c0fe200078e10ff */
[C-C-:B------:R-:W-:Y:S01]  /*0240*/  IMAD R3, R0.reuse, 0x6, R22.reuse ;  /* 0x0000000600037824 */ /* 0x140fe200078e0216 */
[CC--:B------:R-:W-:Y:S01]  /*0250*/  LEA R5, R0.reuse, R22.reuse, 0x3 ;  /* 0x0000001600057211 */ /* 0x0c0fe200078e18ff */
[C-C-:B------:R-:W-:Y:S01]  /*0260*/  IMAD R4, R0.reuse, 0x7, R22.reuse ;  /* 0x0000000700047824 */ /* 0x140fe200078e0216 */
[----:B------:R-:W-:Y:S01]  /*0270*/  MOV R23, RZ ;  /* 0x000000ff00177202 */ /* 0x000fe20000000f00 */
[C-C-:B------:R-:W-:Y:S01]  /*0280*/  IMAD R6, R0.reuse, 0x9, R22.reuse ;  /* 0x0000000900067824 */ /* 0x140fe200078e0216 */
[----:B------:R-:W-:Y:S01]  /*0290*/  MOV R17, R22 ;  /* 0x0000001600117202 */ /* 0x000fe20000000f00 */
[C-C-:B------:R-:W-:Y:S01]  /*02a0*/  IMAD R7, R0.reuse, 0xa, R22.reuse ;  /* 0x0000000a00077824 */ /* 0x140fe200078e0216 */
[----:B------:R-:W-:Y:S01]  /*02b0*/  UIADD3 UR6, UPT, UPT, UR6, 0x20, URZ ;  /* 0x0000002006067890 */ /* 0x000fe2000fffe0ff */
[C-C-:B------:R-:W-:Y:S01]  /*02c0*/  IMAD R12, R0.reuse, 0xb, R22.reuse ;  /* 0x0000000b000c7824 */ /* 0x140fe200078e0216 */
[----:B------:R-:W-:Y:S01]  /*02d0*/  UIADD3 UR7, UPT, UPT, -UR4, URZ, URZ ;  /* 0x000000ff04077290 */ /* 0x000fe2000fffe1ff */
[----:B------:R-:W-:-:S02]  /*02e0*/  IMAD R13, R0, 0xc, R22 ;  /* 0x0000000c000d7824 */ /* 0x000fc400078e0216 */
[C-C-:B------:R-:W-:Y:S02]  /*02f0*/  IMAD R14, R0.reuse, 0xd, R22.reuse ;  /* 0x0000000d000e7824 */ /* 0x140fe400078e0216 */
[C-C-:B------:R-:W-:Y:S02]  /*0300*/  IMAD R15, R0.reuse, 0xe, R22.reuse ;  /* 0x0000000e000f7824 */ /* 0x140fe400078e0216 */
[----:B------:R-:W-:-:S07]  /*0310*/  IMAD R16, R0, 0xf, R22 ;  /* 0x0000000f00107824 */ /* 0x000fce00078e0216 */
.L_x_2:
[----:B------:R-:W0:Y:S01]  /*0320*/  LDC.64 R24, c[0x0][0x388] ;  /* 0x0000e200ff187b82 */ /* 0x000e220000000a00 */
[----:B------:R-:W1:Y:S01]  /*0330*/  LDS.128 R8, [UR6+-0x20] ;  /* 0xffffe006ff087984 */ /* 0x000e620008000c00 */
[----:B0-----:R-:W-:-:S04]  /*0340*/  IMAD.WIDE.U32 R28, R17, 0x4, R24 ;  /* 0x00000004111c7825 */ /* 0x001fc800078e0018 */
[----:B------:R-:W-:Y:S02]  /*0350*/  IMAD.WIDE.U32 R26, R21, 0x4, R24 ;  /* 0x00000004151a7825 */ /* 0x000fe400078e0018 */
[----:B------:R-:W1:Y:S04]  /*0360*/  LDG.E R28, desc[UR10][R28.64] ;  /* 0x0000000a1c1c7981 */ /* 0x000e68000c1e1900 */
[----:B------:R-:W2:Y:S01]  /*0370*/  LDG.E R27, desc[UR10][R26.64] ;  /* 0x0000000a1a1b7981 */ /* 0x000ea2000c1e1900 */
[----:B-1----:R-:W-:-:S04]  /*0380*/  FFMA R8, R8, R28, R23 ;  /* 0x0000001c08087223 */ /* 0x002fc80000000017 */
[----:B--2---:R-:W-:Y:S01]  /*0390*/  FFMA R23, R27, R9, R8 ;  /* 0x000000091b177223 */ /* 0x004fe20000000008 */
[----:B------:R-:W-:-:S05]  /*03a0*/  IMAD.WIDE.U32 R8, R20, 0x4, R24 ;  /* 0x0000000414087825 */ /* 0x000fca00078e0018 */
[----:B------:R0:W2:Y:S02]  /*03b0*/  LDG.E R26, desc[UR10][R8.64] ;  /* 0x0000000a081a7981 */ /* 0x0000a4000c1e1900 */
[----:B0-----:R-:W-:-:S05]  /*03c0*/  IMAD.WIDE.U32 R8, R19, 0x4, R24 ;  /* 0x0000000413087825 */ /* 0x001fca00078e0018 */
[----:B------:R0:W3:Y:S02]  /*03d0*/  LDG.E R27, desc[UR10][R8.64] ;  /* 0x0000000a081b7981 */ /* 0x0000e4000c1e1900 */
[----:B0-----:R-:W-:-:S05]  /*03e0*/  IMAD.WIDE.U32 R8, R18, 0x4, R24 ;  /* 0x0000000412087825 */ /* 0x001fca00078e0018 */
[----:B------:R0:W4:Y:S01]  /*03f0*/  LDG.E R28, desc[UR10][R8.64] ;  /* 0x0000000a081c7981 */ /* 0x000122000c1e1900 */
[----:B--2---:R-:W-:-:S04]  /*0400*/  FFMA R10, R26, R10, R23 ;  /* 0x0000000a1a0a7223 */ /* 0x004fc80000000017 */
[----:B---3--:R-:W-:Y:S01]  /*0410*/  FFMA R23, R27, R11, R10 ;  /* 0x0000000b1b177223 */ /* 0x008fe2000000000a */
[----:B------:R-:W-:Y:S01]  /*0420*/  IMAD.WIDE.U32 R26, R2, 0x4, R24 ;  /* 0x00000004021a7825 */ /* 0x000fe200078e0018 */
[----:B0-----:R-:W4:Y:S05]  /*0430*/  LDS.128 R8, [UR6+-0x10] ;  /* 0xfffff006ff087984 */ /* 0x001f2a0008000c00 */
[----:B------:R-:W2:Y:S01]  /*0440*/  LDG.E R27, desc[UR10][R26.64] ;  /* 0x0000000a1a1b7981 */ /* 0x000ea2000c1e1900 */
[----:B----4-:R-:W-:-:S04]  /*0450*/  FFMA R28, R8, R28, R23 ;  /* 0x0000001c081c7223 */ /* 0x010fc80000000017 */
[----:B--2---:R-:W-:Y:S01]  /*0460*/  FFMA R23, R27, R9, R28 ;  /* 0x000000091b177223 */ /* 0x004fe2000000001c */
[----:B------:R-:W-:-:S05]  /*0470*/  IMAD.WIDE.U32 R8, R3, 0x4, R24 ;  /* 0x0000000403087825 */ /* 0x000fca00078e0018 */
[----:B------:R0:W2:Y:S02]  /*0480*/  LDG.E R28, desc[UR10][R8.64] ;  /* 0x0000000a081c7981 */ /* 0x0000a4000c1e1900 */
[----:B0-----:R-:W-:-:S05]  /*0490*/  IMAD.WIDE.U32 R8, R4, 0x4, R24 ;  /* 0x0000000404087825 */ /* 0x001fca00078e0018 */
[----:B------:R0:W3:Y:S01]  /*04a0*/  LDG.E R29, desc[UR10][R8.64] ;  /* 0x0000000a081d7981 */ /* 0x0000e2000c1e1900 */
[----:B------:R-:W-:-:S06]  /*04b0*/  IMAD.WIDE.U32 R26, R6, 0x4, R24 ;  /* 0x00000004061a7825 */ /* 0x000fcc00078e0018 */
[----:B------:R-:W4:Y:S01]  /*04c0*/  LDG.E R27, desc[UR10][R26.64] ;  /* 0x0000000a1a1b7981 */ /* 0x000f22000c1e1900 */
[----:B0-----:R-:W-:-:S04]  /*04d0*/  IMAD.WIDE.U32 R8, R5, 0x4, R24 ;  /* 0x0000000405087825 */ /* 0x001fc800078e0018 */
[----:B--2---:R-:W-:Y:S02]  /*04e0*/  FFMA R10, R28, R10, R23 ;  /* 0x0000000a1c0a7223 */ /* 0x004fe40000000017 */
[----:B------:R0:W2:Y:S02]  /*04f0*/  LDG.E R23, desc[UR10][R8.64] ;  /* 0x0000000a08177981 */ /* 0x0000a4000c1e1900 */
[----:B---3--:R-:W-:Y:S02]  /*0500*/  FFMA R29, R29, R11, R10 ;  /* 0x0000000b1d1d7223 */ /* 0x008fe4000000000a */
[----:B0-----:R-:W2:Y:S02]  /*0510*/  LDS.128 R8, [UR6] ;  /* 0x00000006ff087984 */ /* 0x001ea40008000c00 */
[----:B--2---:R-:W-:-:S04]  /*0520*/  FFMA R28, R8, R23, R29 ;  /* 0x00000017081c7223 */ /* 0x004fc8000000001d */
[----:B----4-:R-:W-:Y:S01]  /*0530*/  FFMA R23, R27, R9, R28 ;  /* 0x000000091b177223 */ /* 0x010fe2000000001c */
        /* <DEDUP_REMOVED lines=10> */
[----:B0-----:R-:W2:Y:S02]  /*05e0*/  LDS.128 R8, [UR6+0x10] ;  /* 0x00001006ff087984 */ /* 0x001ea40008000c00 */
[----:B--2---:R-:W-:-:S04]  /*05f0*/  FFMA R28, R8, R23, R29 ;  /* 0x00000017081c7223 */ /* 0x004fc8000000001d */
[----:B----4-:R-:W-:Y:S01]  /*0600*/  FFMA R23, R27, R9, R28 ;  /* 0x000000091b177223 */ /* 0x010fe2000000001c */
[----:B------:R-:W-:-:S04]  /*0610*/  IMAD.WIDE.U32 R8, R15, 0x4, R24 ;  /* 0x000000040f087825 */ /* 0x000fc800078e0018 */
[----:B------:R-:W-:Y:S01]  /*0620*/  IMAD.WIDE.U32 R24, R16, 0x4, R24 ;  /* 0x0000000410187825 */ /* 0x000fe200078e0018 */
[----:B------:R-:W2:Y:S05]  /*0630*/  LDG.E R28, desc[UR10][R8.64] ;  /* 0x0000000a081c7981 */ /* 0x000eaa000c1e1900 */
[----:B------:R-:W3:Y:S01]  /*0640*/  LDG.E R25, desc[UR10][R24.64] ;  /* 0x0000000a18197981 */ /* 0x000ee2000c1e1900 */
[----:B------:R-:W-:-:S04]  /*0650*/  UIADD3 UR7, UPT, UPT, UR7, 0x10, URZ ;  /* 0x0000001007077890 */ /* 0x000fc8000fffe0ff */
[----:B------:R-:W-:Y:S01]  /*0660*/  UISETP.NE.AND UP1, UPT, UR7, URZ, UPT ;  /* 0x000000ff0700728c */ /* 0x000fe2000bf25270 */
[C---:B------:R-:W-:Y:S02]  /*0670*/  LEA R21, R0.reuse, R21, 0x4 ;  /* 0x0000001500157211 */ /* 0x040fe400078e20ff */
[C---:B------:R-:W-:Y:S02]  /*0680*/  LEA R20, R0.reuse, R20, 0x4 ;  /* 0x0000001400147211 */ /* 0x040fe400078e20ff */
[C---:B------:R-:W-:Y:S02]  /*0690*/  LEA R19, R0.reuse, R19, 0x4 ;  /* 0x0000001300137211 */ /* 0x040fe400078e20ff */
[C---:B------:R-:W-:Y:S02]  /*06a0*/  LEA R18, R0.reuse, R18, 0x4 ;  /* 0x0000001200127211 */ /* 0x040fe400078e20ff */
[C---:B------:R-:W-:Y:S02]  /*06b0*/  LEA R2, R0.reuse, R2, 0x4 ;  /* 0x0000000200027211 */ /* 0x040fe400078e20ff */
[----:B------:R-:W-:-:S02]  /*06c0*/  LEA R3, R0, R3, 0x4 ;  /* 0x0000000300037211 */ /* 0x000fc400078e20ff */
        /* <DEDUP_REMOVED lines=9> */
[----:B------:R-:W-:Y:S01]  /*0760*/  LEA R17, R0, R17, 0x4 ;  /* 0x0000001100117211 */ /* 0x000fe200078e20ff */
[----:B------:R-:W-:Y:S01]  /*0770*/  UIADD3 UR6, UPT, UPT, UR6, 0x40, URZ ;  /* 0x0000004006067890 */ /* 0x000fe2000fffe0ff */
[----:B--2---:R-:W-:-:S04]  /*0780*/  FFMA R10, R28, R10, R23 ;  /* 0x0000000a1c0a7223 */ /* 0x004fc80000000017 */
[----:B---3--:R-:W-:Y:S01]  /*0790*/  FFMA R23, R25, R11, R10 ;  /* 0x0000000b19177223 */ /* 0x008fe2000000000a */
[----:B------:R-:W-:Y:S06]  /*07a0*/  BRA.U UP1, `(.L_x_2) ;  /* 0xfffffff901dc7547 */ /* 0x000fec000b83ffff */
.L_x_1:
[----:B------:R-:W-:Y:S05]  /*07b0*/  BRA.U !UP0, `(.L_x_0) ;  /* 0x00000005084c7547 */ /* 0x000fea000b800000 */
[----:B------:R-:W1:Y:S01]  /*07c0*/  S2UR UR7, SR_CgaCtaId ;  /* 0x00000000000779c3 */ /* 0x000e620000008800 */
[----:B------:R-:W-:Y:S02]  /*07d0*/  UISETP.GE.U32.AND UP0, UPT, UR12, 0x8, UPT ;  /* 0x000000080c00788c */ /* 0x000fe4000bf06070 */
[----:B------:R-:W-:Y:S01]  /*07e0*/  ULOP3.LUT UR9, UR8, 0x7, URZ, 0xc0, !UPT ;  /* 0x0000000708097892 */ /* 0x000fe2000f8ec0ff */
[----:B------:R-:W-:-:S03]  /*07f0*/  UMOV UR6, 0x400 ;  /* 0x0000040000067882 */ /* 0x000fc60000000000 */
[----:B------:R-:W-:Y:S02]  /*0800*/  UISETP.NE.AND UP1, UPT, UR9, URZ, UPT ;  /* 0x000000ff0900728c */ /* 0x000fe4000bf25270 */
[----:B-1----:R-:W-:Y:S01]  /*0810*/  ULEA UR7, UR7, UR6, 0x18 ;  /* 0x0000000607077291 */ /* 0x002fe2000f8ec0ff */
[----:B------:R-:W-:Y:S11]  /*0820*/  BRA.U !UP0, `(.L_x_3) ;  /* 0x0000000108947547 */ /* 0x000ff6000b800000 */
[----:B0-----:R-:W0:Y:S01]  /*0830*/  LDC.64 R2, c[0x0][0x388] ;  /* 0x0000e200ff027b82 */ /* 0x001e220000000a00 */
[----:B------:R-:W-:-:S05]  /*0840*/  IMAD R5, R0, UR4, R22 ;  /* 0x0000000400057c24 */ /* 0x000fca000f8e0216 */
[----:B------:R-:W-:-:S04]  /*0850*/  IADD3 R7, PT, PT, R5, R0, RZ ;  /* 0x0000000005077210 */ /* 0x000fc80007ffe0ff */
[----:B------:R-:W-:-:S04]  /*0860*/  IADD3 R9, PT, PT, R7, R0, RZ ;  /* 0x0000000007097210 */ /* 0x000fc80007ffe0ff */
[----:B------:R-:W-:Y:S01]  /*0870*/  IADD3 R17, PT, PT, R9, R0, RZ ;  /* 0x0000000009117210 */ /* 0x000fe20007ffe0ff */
[----:B0-----:R-:W-:-:S04]  /*0880*/  IMAD.WIDE.U32 R4, R5, 0x4, R2 ;  /* 0x0000000405047825 */ /* 0x001fc800078e0002 */
[--C-:B------:R-:W-:Y:S01]  /*0890*/  IMAD.WIDE.U32 R6, R7, 0x4, R2.reuse ;  /* 0x0000000407067825 */ /* 0x100fe200078e0002 */
[----:B------:R0:W2:Y:S01]  /*08a0*/  LDG.E R12, desc[UR10][R4.64] ;  /* 0x0000000a040c7981 */ /* 0x0000a2000c1e1900 */
[-C--:B------:R-:W-:Y:S02]  /*08b0*/  IADD3 R21, PT, PT, R17, R0.reuse, RZ ;  /* 0x0000000011157210 */ /* 0x080fe40007ffe0ff */
[--C-:B------:R-:W-:Y:S01]  /*08c0*/  IMAD.WIDE.U32 R8, R9, 0x4, R2.reuse ;  /* 0x0000000409087825 */ /* 0x100fe200078e0002 */
[----:B------:R1:W3:Y:S03]  /*08d0*/  LDG.E R14, desc[UR10][R6.64] ;  /* 0x0000000a060e7981 */ /* 0x0002e6000c1e1900 */
[----:B------:R-:W-:Y:S01]  /*08e0*/  IMAD.WIDE.U32 R16, R17, 0x4, R2 ;  /* 0x0000000411107825 */ /* 0x000fe200078e0002 */
[----:B------:R4:W5:Y:S01]  /*08f0*/  LDG.E R13, desc[UR10][R8.64] ;  /* 0x0000000a080d7981 */ /* 0x000962000c1e1900 */
[----:B------:R-:W-:-:S02]  /*0900*/  IADD3 R19, PT, PT, R21, R0, RZ ;  /* 0x0000000015137210 */ /* 0x000fc40007ffe0ff */
[--C-:B------:R-:W-:Y:S02]  /*0910*/  IMAD.WIDE.U32 R20, R21, 0x4, R2.reuse ;  /* 0x0000000415147825 */ /* 0x100fe400078e0002 */
[----:B------:R-:W5:Y:S01]  /*0920*/  LDG.E R16, desc[UR10][R16.64] ;  /* 0x0000000a10107981 */ /* 0x000f62000c1e1900 */
[CC--:B------:R-:W-:Y:S01]  /*0930*/  IADD3 R25, PT, PT, R19.reuse, R0.reuse, RZ ;  /* 0x0000000013197210 */ /* 0x0c0fe20007ffe0ff */
[--C-:B------:R-:W-:Y:S02]  /*0940*/  IMAD.WIDE.U32 R18, R19, 0x4, R2.reuse ;  /* 0x0000000413127825 */ /* 0x100fe400078e0002 */
[----:B------:R-:W5:Y:S01]  /*0950*/  LDG.E R15, desc[UR10][R20.64] ;  /* 0x0000000a140f7981 */ /* 0x000f62000c1e1900 */
[C---:B0-----:R-:W-:Y:S01]  /*0960*/  IADD3 R5, PT, PT, R25.reuse, R0, RZ ;  /* 0x0000000019057210 */ /* 0x041fe20007ffe0ff */
[--C-:B------:R-:W-:Y:S02]  /*0970*/  IMAD.WIDE.U32 R24, R25, 0x4, R2.reuse ;  /* 0x0000000419187825 */ /* 0x100fe400078e0002 */
[----:B------:R-:W5:Y:S02]  /*0980*/  LDG.E R18, desc[UR10][R18.64] ;  /* 0x0000000a12127981 */ /* 0x000f64000c1e1900 */
[----:B------:R-:W-:-:S02]  /*0990*/  IMAD.WIDE.U32 R2, R5, 0x4, R2 ;  /* 0x0000000405027825 */ /* 0x000fc400078e0002 */
[----:B------:R-:W5:Y:S04]  /*09a0*/  LDG.E R24, desc[UR10][R24.64] ;  /* 0x0000000a18187981 */ /* 0x000f68000c1e1900 */
[----:B------:R-:W5:Y:S01]  /*09b0*/  LDG.E R3, desc[UR10][R2.64] ;  /* 0x0000000a02037981 */ /* 0x000f62000c1e1900 */
[----:B------:R-:W-:Y:S02]  /*09c0*/  ULEA UR6, UR4, UR7, 0x2 ;  /* 0x0000000704067291 */ /* 0x000fe4000f8e10ff */
[----:B------:R-:W-:-:S07]  /*09d0*/  UIADD3 UR4, UPT, UPT, UR4, 0x8, URZ ;  /* 0x0000000804047890 */ /* 0x000fce000fffe0ff */
[----:B-1----:R-:W2:Y:S04]  /*09e0*/  LDS.128 R4, [UR6] ;  /* 0x00000006ff047984 */ /* 0x002ea80008000c00 */
[----:B----4-:R-:W0:Y:S01]  /*09f0*/  LDS.128 R8, [UR6+0x10] ;  /* 0x00001006ff087984 */ /* 0x010e220008000c00 */
[----:B--2---:R-:W-:-:S04]  /*0a00*/  FFMA R23, R4, R12, R23 ;  /* 0x0000000c04177223 */ /* 0x004fc80000000017 */
[----:B---3--:R-:W-:-:S04]  /*0a10*/  FFMA R14, R14, R5, R23 ;  /* 0x000000050e0e7223 */ /* 0x008fc80000000017 */
[----:B-----5:R-:W-:-:S04]  /*0a20*/  FFMA R13, R13, R6, R14 ;  /* 0x000000060d0d7223 */ /* 0x020fc8000000000e */
[----:B------:R-:W-:-:S04]  /*0a30*/  FFMA R7, R16, R7, R13 ;  /* 0x0000000710077223 */ /* 0x000fc8000000000d */
[----:B0-----:R-:W-:-:S04]  /*0a40*/  FFMA R7, R8, R15, R7 ;  /* 0x0000000f08077223 */ /* 0x001fc80000000007 */
[----:B------:R-:W-:-:S04]  /*0a50*/  FFMA R7, R18, R9, R7 ;  /* 0x0000000912077223 */ /* 0x000fc80000000007 */
[----:B------:R-:W-:-:S04]  /*0a60*/  FFMA R10, R24, R10, R7 ;  /* 0x0000000a180a7223 */ /* 0x000fc80000000007 */
[----:B------:R-:W-:-:S07]  /*0a70*/  FFMA R23, R3, R11, R10 ;  /* 0x0000000b03177223 */ /* 0x000fce000000000a */
.L_x_3:
[----:B------:R-:W-:Y:S05]  /*0a80*/  BRA.U !UP1, `(.L_x_0) ;  /* 0x0000000109987547 */ /* 0x000fea000b800000 */
[----:B------:R-:W-:Y:S02]  /*0a90*/  UISETP.GE.U32.AND UP0, UPT, UR9, 0x4, UPT ;  /* 0x000000040900788c */ /* 0x000fe4000bf06070 */
[----:B------:R-:W-:-:S04]  /*0aa0*/  ULOP3.LUT UR6, UR8, 0x3, URZ, 0xc0, !UPT ;  /* 0x0000000308067892 */ /* 0x000fc8000f8ec0ff */
[----:B------:R-:W-:-:S03]  /*0ab0*/  UISETP.NE.AND UP1, UPT, UR6, URZ, UPT ;  /* 0x000000ff0600728c */ /* 0x000fc6000bf25270 */
[----:B------:R-:W-:Y:S08]  /*0ac0*/  BRA.U !UP0, `(.L_x_4) ;  /* 0x0000000108507547 */ /* 0x000ff0000b800000 */
[----:B0-----:R-:W0:Y:S01]  /*0ad0*/  LDC.64 R2, c[0x0][0x388] ;  /* 0x0000e200ff027b82 */ /* 0x001e220000000a00 */
[----:B------:R-:W-:-:S05]  /*0ae0*/  IMAD R9, R0, UR4, R22 ;  /* 0x0000000400097c24 */ /* 0x000fca000f8e0216 */
[----:B------:R-:W-:-:S04]  /*0af0*/  IADD3 R11, PT, PT, R9, R0, RZ ;  /* 0x00000000090b7210 */ /* 0x000fc80007ffe0ff */
[----:B------:R-:W-:-:S04]  /*0b00*/  IADD3 R13, PT, PT, R11, R0, RZ ;  /* 0x000000000b0d7210 */ /* 0x000fc80007ffe0ff */
[----:B------:R-:W-:Y:S01]  /*0b10*/  IADD3 R5, PT, PT, R13, R0, RZ ;  /* 0x000000000d057210 */ /* 0x000fe20007ffe0ff */
[----:B0-----:R-:W-:-:S04]  /*0b20*/  IMAD.WIDE.U32 R8, R9, 0x4, R2 ;  /* 0x0000000409087825 */ /* 0x001fc800078e0002 */
[--C-:B------:R-:W-:Y:S02]  /*0b30*/  IMAD.WIDE.U32 R10, R11, 0x4, R2.reuse ;  /* 0x000000040b0a7825 */ /* 0x100fe400078e0002 */
[----:B------:R-:W2:Y:S02]  /*0b40*/  LDG.E R8, desc[UR10][R8.64] ;  /* 0x0000000a08087981 */ /* 0x000ea4000c1e1900 */
[--C-:B------:R-:W-:Y:S02]  /*0b50*/  IMAD.WIDE.U32 R12, R13, 0x4, R2.reuse ;  /* 0x000000040d0c7825 */ /* 0x100fe400078e0002 */
[----:B------:R-:W3:Y:S02]  /*0b60*/  LDG.E R11, desc[UR10][R10.64] ;  /* 0x0000000a0a0b7981 */ /* 0x000ee4000c1e1900 */
[----:B------:R-:W-:Y:S02]  /*0b70*/  IMAD.WIDE.U32 R2, R5, 0x4, R2 ;  /* 0x0000000405027825 */ /* 0x000fe400078e0002 */
[----:B------:R-:W4:Y:S04]  /*0b80*/  LDG.E R12, desc[UR10][R12.64] ;  /* 0x0000000a0c0c7981 */ /* 0x000f28000c1e1900 */
[----:B------:R-:W5:Y:S01]  /*0b90*/  LDG.E R3, desc[UR10][R2.64] ;  /* 0x0000000a02037981 */ /* 0x000f62000c1e1900 */
[----:B------:R-:W-:-:S02]  /*0ba0*/  ULEA UR8, UR4, UR7, 0x2 ;  /* 0x0000000704087291 */ /* 0x000fc4000f8e10ff */
[----:B------:R-:W-:-:S07]  /*0bb0*/  UIADD3 UR4, UPT, UPT, UR4, 0x4, URZ ;  /* 0x0000000404047890 */ /* 0x000fce000fffe0ff */
[----:B------:R-:W2:Y:S02]  /*0bc0*/  LDS.128 R4, [UR8] ;  /* 0x00000008ff047984 */ /* 0x000ea40008000c00 */
[----:B--2---:R-:W-:-:S04]  /*0bd0*/  FFMA R4, R4, R8, R23 ;  /* 0x0000000804047223 */ /* 0x004fc80000000017 */
[----:B---3--:R-:W-:-:S04]  /*0be0*/  FFMA R5, R11, R5, R4 ;  /* 0x000000050b057223 */ /* 0x008fc80000000004 */
[----:B----4-:R-:W-:-:S04]  /*0bf0*/  FFMA R6, R12, R6, R5 ;  /* 0x000000060c067223 */ /* 0x010fc80000000005 */
[----:B-----5:R-:W-:-:S07]  /*0c00*/  FFMA R23, R3, R7, R6 ;  /* 0x0000000703177223 */ /* 0x020fce0000000006 */
.L_x_4:
[----:B------:R-:W-:Y:S05]  /*0c10*/  BRA.U !UP1, `(.L_x_0) ;  /* 0x0000000109347547 */ /* 0x000fea000b800000 */
[----:B0-----:R-:W0:Y:S01]  /*0c20*/  LDC.64 R4, c[0x0][0x388] ;  /* 0x0000e200ff047b82 */ /* 0x001e220000000a00 */
[----:B------:R-:W-:Y:S01]  /*0c30*/  IMAD R7, R0, UR4, R22 ;  /* 0x0000000400077c24 */ /* 0x000fe2000f8e0216 */
[----:B------:R-:W-:Y:S02]  /*0c40*/  ULEA UR7, UR4, UR7, 0x2 ;  /* 0x0000000704077291 */ /* 0x000fe4000f8e10ff */
[----:B------:R-:W-:-:S12]  /*0c50*/  UIADD3 UR6, UPT, UPT, -UR6, URZ, URZ ;  /* 0x000000ff06067290 */ /* 0x000fd8000fffe1ff */
.L_x_5:
[C---:B0-----:R-:W-:Y:S01]  /*0c60*/  IMAD.WIDE.U32 R2, R7.reuse, 0x4, R4 ;  /* 0x0000000407027825 */ /* 0x041fe200078e0004 */
[----:B------:R-:W0:Y:S05]  /*0c70*/  LDS R6, [UR7] ;  /* 0x00000007ff067984 */ /* 0x000e2a0008000800 */
[----:B------:R-:W0:Y:S01]  /*0c80*/  LDG.E R2, desc[UR10][R2.64] ;  /* 0x0000000a02027981 */ /* 0x000e22000c1e1900 */
[----:B------:R-:W-:Y:S01]  /*0c90*/  UIADD3 UR6, UPT, UPT, UR6, 0x1, URZ ;  /* 0x0000000106067890 */ /* 0x000fe2000fffe0ff */
[----:B------:R-:W-:Y:S01]  /*0ca0*/  IADD3 R7, PT, PT, R7, R0, RZ ;  /* 0x0000000007077210 */ /* 0x000fe20007ffe0ff */
[----:B------:R-:W-:Y:S02]  /*0cb0*/  UIADD3 UR7, UPT, UPT, UR7, 0x4, URZ ;  /* 0x0000000407077890 */ /* 0x000fe4000fffe0ff */
[----:B------:R-:W-:Y:S01]  /*0cc0*/  UISETP.NE.AND UP0, UPT, UR6, URZ, UPT ;  /* 0x000000ff0600728c */ /* 0x000fe2000bf05270 */
[----:B0-----:R-:W-:-:S08]  /*0cd0*/  FFMA R23, R6, R2, R23 ;  /* 0x0000000206177223 */ /* 0x001fd00000000017 */
[----:B------:R-:W-:Y:S05]  /*0ce0*/  BRA.U UP0, `(.L_x_5) ;  /* 0xfffffffd00dc7547 */ /* 0x000fea000b83ffff */
.L_x_0:
[----:B0-----:R-:W0:Y:S02]  /*0cf0*/  LDC.64 R2, c[0x0][0x390] ;  /* 0x0000e400ff027b82 */ /* 0x001e240000000a00 */
[----:B0-----:R-:W-:-:S06]  /*0d00*/  IMAD.WIDE.U32 R2, R22, 0x4, R2 ;  /* 0x0000000416027825 */ /* 0x001fcc00078e0002 */
[----:B------:R-:W-:Y:S06]  /*0d10*/  BAR.SYNC.DEFER_BLOCKING 0x0 ;  /* 0x0000000000007b1d */ /* 0x000fec0000010000 */
[----:B------:R-:W-:Y:S01]  /*0d20*/  STG.E desc[UR10][R2.64], R23 ;  /* 0x0000001702007986 */ /* 0x000fe2000c10190a */
[----:B------:R-:W-:Y:S05]  /*0d30*/  EXIT ;  /* 0x000000000000794d */ /* 0x000fea0003800000 */
.L_x_6:
[----:B------:R-:W-:-:S00]  /*0d40*/  BRA `(.L_x_6) ;  /* 0xfffffffc00fc7947 */ /* 0x000fc0000383ffff */
[----:B------:R-:W-:-:S00]  /*0d50*/  NOP ;  /* 0x0000000000007918 */ /* 0x000fc00000000000 */
        /* <DEDUP_REMOVED lines=10> */
.L_x_7:


//--------------------- .nv.shared._Z6kernelPfS_S_ii --------------------------
	.section	.nv.shared._Z6kernelPfS_S_ii,"aw",@nobits
	.sectionflags	@""
	.align	4
.nv.shared._Z6kernelPfS_S_ii:
	.zero		49024


//--------------------- .nv.shared.reserved.0     --------------------------
	.section	.nv.shared.reserved.0,"aw",@nobits
	.weak		__nv_reservedSMEM_offset_0_alias
	.size		__nv_reservedSMEM_offset_0_alias, 0, 64
	.other		__nv_reservedSMEM_offset_0_alias,@"STO_CUDA_RESERVED_SHARED STV_DEFAULT"
__nv_reservedSMEM_offset_0_alias:
	.zero		0
	.zero		64


//--------------------- .nv.constant0._Z6kernelPfS_S_ii --------------------------
	.section	.nv.constant0._Z6kernelPfS_S_ii,"a",@progbits
	.sectionflags	@""
	.align	4
.nv.constant0._Z6kernelPfS_S_ii:
	.zero		928


//--------------------- SYMBOLS --------------------------

	.type		.nv.reservedSmem.offset0,@object
	.size		.nv.reservedSmem.offset0,0x4
	.type		.nv.reservedSmem.cap,@object
	.size		.nv.reservedSmem.cap,0x4
